//
// Generated by NVIDIA NVVM Compiler
//
// Compiler Build ID: CL-36424714
// Cuda compilation tools, release 13.0, V13.0.88
// Based on NVVM 20.0.0
//

.version 9.0
.target sm_100
.address_size 64

	// .globl	_Z11nice_accessPfi

.visible .entry _Z11nice_accessPfi(
	.param .u64 .ptr .align 1 _Z11nice_accessPfi_param_0,
	.param .u32 _Z11nice_accessPfi_param_1
)
{
	.reg .pred 	%p<2>;
	.reg .b32 	%r<6>;
	.reg .b32 	%f<3>;
	.reg .b64 	%rd<5>;

	ld.param.u64 	%rd1, [_Z11nice_accessPfi_param_0];
	ld.param.u32 	%r2, [_Z11nice_accessPfi_param_1];
	mov.u32 	%r3, %ctaid.x;
	mov.u32 	%r4, %ntid.x;
	mov.u32 	%r5, %tid.x;
	mad.lo.s32 	%r1, %r3, %r4, %r5;
	setp.ge.s32 	%p1, %r1, %r2;
	@%p1 bra 	$L__BB0_2;
	cvta.to.global.u64 	%rd2, %rd1;
	mul.wide.s32 	%rd3, %r1, 4;
	add.s64 	%rd4, %rd2, %rd3;
	ld.global.f32 	%f1, [%rd4];
	add.f32 	%f2, %f1, 0f3F000000;
	st.global.f32 	[%rd4], %f2;
$L__BB0_2:
	ret;

}
	// .globl	_Z10bad_accessPfi
.visible .entry _Z10bad_accessPfi(
	.param .u64 .ptr .align 1 _Z10bad_accessPfi_param_0,
	.param .u32 _Z10bad_accessPfi_param_1
)
{
	.reg .pred 	%p<2>;
	.reg .b32 	%r<8>;
	.reg .b32 	%f<3>;
	.reg .b64 	%rd<5>;

	ld.param.u64 	%rd1, [_Z10bad_accessPfi_param_0];
	ld.param.u32 	%r2, [_Z10bad_accessPfi_param_1];
	mov.u32 	%r3, %ctaid.x;
	mov.u32 	%r4, %ntid.x;
	mov.u32 	%r5, %tid.x;
	mad.lo.s32 	%r6, %r3, %r4, %r5;
	mul.lo.s32 	%r7, %r6, 17;
	rem.s32 	%r1, %r7, %r2;
	setp.ge.s32 	%p1, %r6, %r2;
	@%p1 bra 	$L__BB1_2;
	cvta.to.global.u64 	%rd2, %rd1;
	mul.wide.s32 	%rd3, %r1, 4;
	add.s64 	%rd4, %rd2, %rd3;
	ld.global.f32 	%f1, [%rd4];
	add.f32 	%f2, %f1, 0f3F000000;
	st.global.f32 	[%rd4], %f2;
$L__BB1_2:
	ret;

}


// ===== COMPILED SASS (sm_100) =====

	.target	sm_100

	.elftype	@"ET_EXEC"


//--------------------- .note.nv.tkinfo           --------------------------
	.section	.note.nv.tkinfo,"",@"SHT_NOTE"
	.sectionflags	@"SHF_NOTE_NV_TKINFO"
	.tkinfo
        /*0018*/ 	.word	0x00000002
        /*0030*/ 	.string	""
        /*0030*/ 	.string	"ptxas"
        /*0030*/ 	.string	"Cuda compilation tools, release 13.0, V13.0.88"
        /*0030*/ 	.string	"Build cuda_13.0.r13.0/compiler.36424714_0"
        /*0030*/ 	.string	"-arch sm_100 -m 64 "



//--------------------- .note.nv.cuinfo           --------------------------
	.section	.note.nv.cuinfo,"",@"SHT_NOTE"
	.sectionflags	@"SHF_NOTE_NV_CUINFO"
        /*0018*/ 	.short	0x0002
        /*001a*/ 	.short	0x0064
        /*001c*/ 	.short	0x0082
	.zero		2


//--------------------- .nv.info                  --------------------------
	.section	.nv.info,"",@"SHT_CUDA_INFO"
	.align	4


	//----- nvinfo : EIATTR_REGCOUNT
	.align		4
        /*0000*/ 	.byte	0x04, 0x2f
        /*0002*/ 	.short	(.L_1 - .L_0)
	.align		4
.L_0:
        /*0004*/ 	.word	index@(_Z11nice_accessPfi)
        /*0008*/ 	.word	0x00000008


	//----- nvinfo : EIATTR_FRAME_SIZE
	.align		4
.L_1:
        /*000c*/ 	.byte	0x04, 0x11
        /*000e*/ 	.short	(.L_3 - .L_2)
	.align		4
.L_2:
        /*0010*/ 	.word	index@(_Z11nice_accessPfi)
        /*0014*/ 	.word	0x00000000


	//----- nvinfo : EIATTR_REGCOUNT
	.align		4
.L_3:
        /*0018*/ 	.byte	0x04, 0x2f
        /*001a*/ 	.short	(.L_5 - .L_4)
	.align		4
.L_4:
        /*001c*/ 	.word	index@(_Z10bad_accessPfi)
        /*0020*/ 	.word	0x0000000c


	//----- nvinfo : EIATTR_FRAME_SIZE
	.align		4
.L_5:
        /*0024*/ 	.byte	0x04, 0x11
        /*0026*/ 	.short	(.L_7 - .L_6)
	.align		4
.L_6:
        /*0028*/ 	.word	index@(_Z10bad_accessPfi)
        /*002c*/ 	.word	0x00000000


	//----- nvinfo : EIATTR_MIN_STACK_SIZE
	.align		4
.L_7:
        /*0030*/ 	.byte	0x04, 0x12
        /*0032*/ 	.short	(.L_9 - .L_8)
	.align		4
.L_8:
        /*0034*/ 	.word	index@(_Z10bad_accessPfi)
        /*0038*/ 	.word	0x00000000


	//----- nvinfo : EIATTR_MIN_STACK_SIZE
	.align		4
.L_9:
        /*003c*/ 	.byte	0x04, 0x12
        /*003e*/ 	.short	(.L_11 - .L_10)
	.align		4
.L_10:
        /*0040*/ 	.word	index@(_Z11nice_accessPfi)
        /*0044*/ 	.word	0x00000000
.L_11:


//--------------------- .nv.compat                --------------------------
	.section	.nv.compat,"",@"SHT_CUDA_COMPAT_INFO"
	.align	4
        /*0000*/ 	.byte	0x02, 0x09, 0x00, 0x00, 0x02, 0x02, 0x01, 0x00, 0x02, 0x05, 0x05, 0x00, 0x03, 0x07, 0x01, 0x01
        /*0010*/ 	.byte	0x02, 0x03, 0x00, 0x00, 0x02, 0x06, 0x01, 0x00, 0x04, 0x0b, 0x08, 0x00, 0x09, 0x00, 0x00, 0x00
        /*0020*/ 	.byte	0x00, 0x00, 0x00, 0x00


//--------------------- .nv.info._Z10bad_accessPfi --------------------------
	.section	.nv.info._Z10bad_accessPfi,"",@"SHT_CUDA_INFO"
	.sectionflags	@""
	.align	4


	//----- nvinfo : EIATTR_CUDA_API_VERSION
	.align		4
        /*0000*/ 	.byte	0x04, 0x37
        /*0002*/ 	.short	(.L_13 - .L_12)
.L_12:
        /*0004*/ 	.word	0x00000082


	//----- nvinfo : EIATTR_KPARAM_INFO
	.align		4
.L_13:
        /*0008*/ 	.byte	0x04, 0x17
        /*000a*/ 	.short	(.L_15 - .L_14)
.L_14:
        /*000c*/ 	.word	0x00000000
        /*0010*/ 	.short	0x0001
        /*0012*/ 	.short	0x0008
        /*0014*/ 	.byte	0x00, 0xf0, 0x11, 0x00


	//----- nvinfo : EIATTR_KPARAM_INFO
	.align		4
.L_15:
        /*0018*/ 	.byte	0x04, 0x17
        /*001a*/ 	.short	(.L_17 - .L_16)
.L_16:
        /*001c*/ 	.word	0x00000000
        /*0020*/ 	.short	0x0000
        /*0022*/ 	.short	0x0000
        /*0024*/ 	.byte	0x00, 0xf5, 0x21, 0x00


	//----- nvinfo : EIATTR_SPARSE_MMA_MASK
	.align		4
.L_17:
        /*0028*/ 	.byte	0x03, 0x50
        /*002a*/ 	.short	0x0000


	//----- nvinfo : EIATTR_MAXREG_COUNT
	.align		4
        /*002c*/ 	.byte	0x03, 0x1b
        /*002e*/ 	.short	0x00ff


	//----- nvinfo : EIATTR_MERCURY_ISA_VERSION
	.align		4
        /*0030*/ 	.byte	0x03, 0x5f
        /*0032*/ 	.short	0x0101


	//----- nvinfo : EIATTR_VRC_CTA_INIT_COUNT
	.align		4
        /*0034*/ 	.byte	0x02, 0x4a
	.zero		1
	.zero		1


	//----- nvinfo : EIATTR_EXIT_INSTR_OFFSETS
	.align		4
        /*0038*/ 	.byte	0x04, 0x1c
        /*003a*/ 	.short	(.L_19 - .L_18)


	//   ....[0]....
.L_18:
        /*003c*/ 	.word	0x00000190


	//   ....[1]....
        /*0040*/ 	.word	0x00000250


	//----- nvinfo : EIATTR_CBANK_PARAM_SIZE
	.align		4
.L_19:
        /*0044*/ 	.byte	0x03, 0x19
        /*0046*/ 	.short	0x000c


	//----- nvinfo : EIATTR_PARAM_CBANK
	.align		4
        /*0048*/ 	.byte	0x04, 0x0a
        /*004a*/ 	.short	(.L_21 - .L_20)
	.align		4
.L_20:
        /*004c*/ 	.word	index@(.nv.constant0._Z10bad_accessPfi)
        /*0050*/ 	.short	0x0380
        /*0052*/ 	.short	0x000c


	//----- nvinfo : EIATTR_SW_WAR
	.align		4
.L_21:
        /*0054*/ 	.byte	0x04, 0x36
        /*0056*/ 	.short	(.L_23 - .L_22)
.L_22:
        /*0058*/ 	.word	0x00000008
.L_23:


//--------------------- .nv.info._Z11nice_accessPfi --------------------------
	.section	.nv.info._Z11nice_accessPfi,"",@"SHT_CUDA_INFO"
	.sectionflags	@""
	.align	4


	//----- nvinfo : EIATTR_CUDA_API_VERSION
	.align		4
        /*0000*/ 	.byte	0x04, 0x37
        /*0002*/ 	.short	(.L_25 - .L_24)
.L_24:
        /*0004*/ 	.word	0x00000082


	//----- nvinfo : EIATTR_KPARAM_INFO
	.align		4
.L_25:
        /*0008*/ 	.byte	0x04, 0x17
        /*000a*/ 	.short	(.L_27 - .L_26)
.L_26:
        /*000c*/ 	.word	0x00000000
        /*0010*/ 	.short	0x0001
        /*0012*/ 	.short	0x0008
        /*0014*/ 	.byte	0x00, 0xf0, 0x11, 0x00


	//----- nvinfo : EIATTR_KPARAM_INFO
	.align		4
.L_27:
        /*0018*/ 	.byte	0x04, 0x17
        /*001a*/ 	.short	(.L_29 - .L_28)
.L_28:
        /*001c*/ 	.word	0x00000000
        /*0020*/ 	.short	0x0000
        /*0022*/ 	.short	0x0000
        /*0024*/ 	.byte	0x00, 0xf5, 0x21, 0x00


	//----- nvinfo : EIATTR_SPARSE_MMA_MASK
	.align		4
.L_29:
        /*0028*/ 	.byte	0x03, 0x50
        /*002a*/ 	.short	0x0000


	//----- nvinfo : EIATTR_MAXREG_COUNT
	.align		4
        /*002c*/ 	.byte	0x03, 0x1b
        /*002e*/ 	.short	0x00ff


	//----- nvinfo : EIATTR_MERCURY_ISA_VERSION
	.align		4
        /*0030*/ 	.byte	0x03, 0x5f
        /*0032*/ 	.short	0x0101


	//----- nvinfo : EIATTR_VRC_CTA_INIT_COUNT
	.align		4
        /*0034*/ 	.byte	0x02, 0x4a
	.zero		1
	.zero		1


	//----- nvinfo : EIATTR_EXIT_INSTR_OFFSETS
	.align		4
        /*0038*/ 	.byte	0x04, 0x1c
        /*003a*/ 	.short	(.L_31 - .L_30)


	//   ....[0]....
.L_30:
        /*003c*/ 	.word	0x00000070


	//   ....[1]....
        /*0040*/ 	.word	0x000000e0


	//----- nvinfo : EIATTR_CBANK_PARAM_SIZE
	.align		4
.L_31:
        /*0044*/ 	.byte	0x03, 0x19
        /*0046*/ 	.short	0x000c


	//----- nvinfo : EIATTR_PARAM_CBANK
	.align		4
        /*0048*/ 	.byte	0x04, 0x0a
        /*004a*/ 	.short	(.L_33 - .L_32)
	.align		4
.L_32:
        /*004c*/ 	.word	index@(.nv.constant0._Z11nice_accessPfi)
        /*0050*/ 	.short	0x0380
        /*0052*/ 	.short	0x000c


	//----- nvinfo : EIATTR_SW_WAR
	.align		4
.L_33:
        /*0054*/ 	.byte	0x04, 0x36
        /*0056*/ 	.short	(.L_35 - .L_34)
.L_34:
        /*0058*/ 	.word	0x00000008
.L_35:


//--------------------- .nv.callgraph             --------------------------
	.section	.nv.callgraph,"",@"SHT_CUDA_CALLGRAPH"
	.align	4
	.sectionentsize	8
	.align		4
        /*0000*/ 	.word	0x00000000
	.align		4
        /*0004*/ 	.word	0xffffffff
	.align		4
        /*0008*/ 	.word	0x00000000
	.align		4
        /*000c*/ 	.word	0xfffffffe
	.align		4
        /*0010*/ 	.word	0x00000000
	.align		4
        /*0014*/ 	.word	0xfffffffd
	.align		4
        /*0018*/ 	.word	0x00000000
	.align		4
        /*001c*/ 	.word	0xfffffffc


//--------------------- .text._Z10bad_accessPfi   --------------------------
	.section	.text._Z10bad_accessPfi,"ax",@progbits
	.align	128
        .global         _Z10bad_accessPfi
        .type           _Z10bad_accessPfi,@function
        .size           _Z10bad_accessPfi,(.L_x_2 - _Z10bad_accessPfi)
        .other          _Z10bad_accessPfi,@"STO_CUDA_ENTRY STV_DEFAULT"
_Z10bad_accessPfi:
.text._Z10bad_accessPfi:
[----:B------:R-:W-:Y:S08]  /*0000*/  LDC R1, c[0x0][0x37c] ;  /* 0x0000df00ff017b82 */ /* 0x000ff00000000800 */
[----:B------:R-:W0:Y:S01]  /*0010*/  LDC R9, c[0x0][0x388] ;  /* 0x0000e200ff097b82 */ /* 0x000e220000000800 */
[----:B------:R-:W1:Y:S07]  /*0020*/  S2R R7, SR_TID.X ;  /* 0x0000000000077919 */ /* 0x000e6e0000002100 */
[----:B------:R-:W1:Y:S08]  /*0030*/  S2UR UR4, SR_CTAID.X ;  /* 0x00000000000479c3 */ /* 0x000e700000002500 */
[----:B------:R-:W1:Y:S01]  /*0040*/  LDC R0, c[0x0][0x360] ;  /* 0x0000d800ff007b82 */ /* 0x000e620000000800 */
[----:B0-----:R-:W-:-:S04]  /*0050*/  IABS R6, R9 ;  /* 0x0000000900067213 */ /* 0x001fc80000000000 */
[----:B------:R-:W0:Y:S01]  /*0060*/  I2F.RP R5, R6 ;  /* 0x0000000600057306 */ /* 0x000e220000209400 */
[----:B-1----:R-:W-:-:S07]  /*0070*/  IMAD R0, R0, UR4, R7 ;  /* 0x0000000400007c24 */ /* 0x002fce000f8e0207 */
[----:B0-----:R-:W0:Y:S01]  /*0080*/  MUFU.RCP R5, R5 ;  /* 0x0000000500057308 */ /* 0x001e220000001000 */
[----:B------:R-:W-:Y:S01]  /*0090*/  ISETP.GE.AND P1, PT, R0, R9, PT ;  /* 0x000000090000720c */ /* 0x000fe20003f26270 */
[----:B0-----:R-:W-:-:S06]  /*00a0*/  VIADD R2, R5, 0xffffffe ;  /* 0x0ffffffe05027836 */ /* 0x001fcc0000000000 */
[----:B------:R0:W1:Y:S02]  /*00b0*/  F2I.FTZ.U32.TRUNC.NTZ R3, R2 ;  /* 0x0000000200037305 */ /* 0x000064000021f000 */
[----:B0-----:R-:W-:Y:S02]  /*00c0*/  IMAD.MOV.U32 R2, RZ, RZ, RZ ;  /* 0x000000ffff027224 */ /* 0x001fe400078e00ff */
[----:B-1----:R-:W-:-:S05]  /*00d0*/  IMAD.MOV R4, RZ, RZ, -R3 ;  /* 0x000000ffff047224 */ /* 0x002fca00078e0a03 */
[----:B------:R-:W-:Y:S01]  /*00e0*/  MOV R7, R4 ;  /* 0x0000000400077202 */ /* 0x000fe20000000f00 */
[----:B------:R-:W-:-:S04]  /*00f0*/  IMAD R4, R0, 0x11, RZ ;  /* 0x0000001100047824 */ /* 0x000fc800078e02ff */
[----:B------:R-:W-:Y:S01]  /*0100*/  IMAD R7, R7, R6, RZ ;  /* 0x0000000607077224 */ /* 0x000fe200078e02ff */
[----:B------:R-:W-:-:S03]  /*0110*/  IABS R5, R4 ;  /* 0x0000000400057213 */ /* 0x000fc60000000000 */
[----:B------:R-:W-:-:S06]  /*0120*/  IMAD.HI.U32 R3, R3, R7, R2 ;  /* 0x0000000703037227 */ /* 0x000fcc00078e0002 */
[----:B------:R-:W-:-:S05]  /*0130*/  IMAD.HI.U32 R3, R3, R5, RZ ;  /* 0x0000000503037227 */ /* 0x000fca00078e00ff */
[----:B------:R-:W-:-:S05]  /*0140*/  IADD3 R3, PT, PT, -R3, RZ, RZ ;  /* 0x000000ff03037210 */ /* 0x000fca0007ffe1ff */
[----:B------:R-:W-:-:S05]  /*0150*/  IMAD R5, R6, R3, R5 ;  /* 0x0000000306057224 */ /* 0x000fca00078e0205 */
[----:B------:R-:W-:-:S13]  /*0160*/  ISETP.GT.U32.AND P0, PT, R6, R5, PT ;  /* 0x000000050600720c */ /* 0x000fda0003f04070 */
[----:B------:R-:W-:-:S05]  /*0170*/  @!P0 IMAD.IADD R5, R5, 0x1, -R6 ;  /* 0x0000000105058824 */ /* 0x000fca00078e0a06 */
[----:B------:R-:W-:Y:S01]  /*0180*/  ISETP.GT.U32.AND P0, PT, R6, R5, PT ;  /* 0x000000050600720c */ /* 0x000fe20003f04070 */
[----:B------:R-:W-:-:S12]  /*0190*/  @P1 EXIT ;  /* 0x000000000000194d */ /* 0x000fd80003800000 */
[----:B------:R-:W0:Y:S01]  /*01a0*/  LDC.64 R2, c[0x0][0x380] ;  /* 0x0000e000ff027b82 */ /* 0x000e220000000a00 */
[----:B------:R-:W-:Y:S01]  /*01b0*/  ISETP.GE.AND P2, PT, R4, RZ, PT ;  /* 0x000000ff0400720c */ /* 0x000fe20003f46270 */
[----:B------:R-:W1:Y:S01]  /*01c0*/  LDCU.64 UR4, c[0x0][0x358] ;  /* 0x00006b00ff0477ac */ /* 0x000e620008000a00 */
[----:B------:R-:W-:Y:S02]  /*01d0*/  ISETP.NE.AND P1, PT, R9, RZ, PT ;  /* 0x000000ff0900720c */ /* 0x000fe40003f25270 */
[----:B------:R-:W-:-:S09]  /*01e0*/  @!P0 IADD3 R5, PT, PT, R5, -R6, RZ ;  /* 0x8000000605058210 */ /* 0x000fd20007ffe0ff */
[----:B------:R-:W-:Y:S02]  /*01f0*/  @!P2 IADD3 R5, PT, PT, -R5, RZ, RZ ;  /* 0x000000ff0505a210 */ /* 0x000fe40007ffe1ff */
[----:B------:R-:W-:-:S05]  /*0200*/  @!P1 LOP3.LUT R5, RZ, R9, RZ, 0x33, !PT ;  /* 0x00000009ff059212 */ /* 0x000fca00078e33ff */
[----:B0-----:R-:W-:-:S05]  /*0210*/  IMAD.WIDE R2, R5, 0x4, R2 ;  /* 0x0000000405027825 */ /* 0x001fca00078e0202 */
[----:B-1----:R-:W2:Y:S02]  /*0220*/  LDG.E R0, desc[UR4][R2.64] ;  /* 0x0000000402007981 */ /* 0x002ea4000c1e1900 */
[----:B--2---:R-:W-:-:S05]  /*0230*/  FADD R5, R0, 0.5 ;  /* 0x3f00000000057421 */ /* 0x004fca0000000000 */
[----:B------:R-:W-:Y:S01]  /*0240*/  STG.E desc[UR4][R2.64], R5 ;  /* 0x0000000502007986 */ /* 0x000fe2000c101904 */
[----:B------:R-:W-:Y:S05]  /*0250*/  EXIT ;  /* 0x000000000000794d */ /* 0x000fea0003800000 */
.L_x_0:
[----:B------:R-:W-:-:S00]  /*0260*/  BRA `(.L_x_0) ;  /* 0xfffffffc00fc7947 */ /* 0x000fc0000383ffff */
[----:B------:R-:W-:-:S00]  /*0270*/  NOP ;  /* 0x0000000000007918 */ /* 0x000fc00000000000 */
        /* <DEDUP_REMOVED lines=8> */
.L_x_2:


//--------------------- .text._Z11nice_accessPfi  --------------------------
	.section	.text._Z11nice_accessPfi,"ax",@progbits
	.align	128
        .global         _Z11nice_accessPfi
        .type           _Z11nice_accessPfi,@function
        .size           _Z11nice_accessPfi,(.L_x_3 - _Z11nice_accessPfi)
        .other          _Z11nice_accessPfi,@"STO_CUDA_ENTRY STV_DEFAULT"
_Z11nice_accessPfi:
.text._Z11nice_accessPfi:
[----:B------:R-:W-:Y:S01]  /*0000*/  LDC R1, c[0x0][0x37c] ;  /* 0x0000df00ff017b82 */ /* 0x000fe20000000800 */
[----:B------:R-:W0:Y:S07]  /*0010*/  S2R R0, SR_TID.X ;  /* 0x0000000000007919 */ /* 0x000e2e0000002100 */
[----:B------:R-:W0:Y:S01]  /*0020*/  S2UR UR4, SR_CTAID.X ;  /* 0x00000000000479c3 */ /* 0x000e220000002500 */
[----:B------:R-:W1:Y:S07]  /*0030*/  LDCU UR5, c[0x0][0x388] ;  /* 0x00007100ff0577ac */ /* 0x000e6e0008000800 */
[----:B------:R-:W0:Y:S02]  /*0040*/  LDC R5, c[0x0][0x360] ;  /* 0x0000d800ff057b82 */ /* 0x000e240000000800 */
[----:B0-----:R-:W-:-:S05]  /*0050*/  IMAD R5, R5, UR4, R0 ;  /* 0x0000000405057c24 */ /* 0x001fca000f8e0200 */
[----:B-1----:R-:W-:-:S13]  /*0060*/  ISETP.GE.AND P0, PT, R5, UR5, PT ;  /* 0x0000000505007c0c */ /* 0x002fda000bf06270 */
[----:B------:R-:W-:Y:S05]  /*0070*/  @P0 EXIT ;  /* 0x000000000000094d */ /* 0x000fea0003800000 */
[----:B------:R-:W0:Y:S01]  /*0080*/  LDC.64 R2, c[0x0][0x380] ;  /* 0x0000e000ff027b82 */ /* 0x000e220000000a00 */
[----:B------:R-:W1:Y:S01]  /*0090*/  LDCU.64 UR4, c[0x0][0x358] ;  /* 0x00006b00ff0477ac */ /* 0x000e620008000a00 */
[----:B0-----:R-:W-:-:S05]  /*00a0*/  IMAD.WIDE R2, R5, 0x4, R2 ;  /* 0x0000000405027825 */ /* 0x001fca00078e0202 */
[----:B-1----:R-:W2:Y:S02]  /*00b0*/  LDG.E R0, desc[UR4][R2.64] ;  /* 0x0000000402007981 */ /* 0x002ea4000c1e1900 */
[----:B--2---:R-:W-:-:S05]  /*00c0*/  FADD R5, R0, 0.5 ;  /* 0x3f00000000057421 */ /* 0x004fca0000000000 */
[----:B------:R-:W-:Y:S01]  /*00d0*/  STG.E desc[UR4][R2.64], R5 ;  /* 0x0000000502007986 */ /* 0x000fe2000c101904 */
[----:B------:R-:W-:Y:S05]  /*00e0*/  EXIT ;  /* 0x000000000000794d */ /* 0x000fea0003800000 */
.L_x_1:
        /* <DEDUP_REMOVED lines=9> */
.L_x_3:


//--------------------- .nv.shared.reserved.0     --------------------------
	.section	.nv.shared.reserved.0,"aw",@nobits
	.weak		__nv_reservedSMEM_offset_0_alias
	.size		__nv_reservedSMEM_offset_0_alias, 0, 64
	.other		__nv_reservedSMEM_offset_0_alias,@"STO_CUDA_RESERVED_SHARED STV_DEFAULT"
__nv_reservedSMEM_offset_0_alias:
	.zero		0
	.zero		64


//--------------------- .nv.constant0._Z10bad_accessPfi --------------------------
	.section	.nv.constant0._Z10bad_accessPfi,"a",@progbits
	.sectionflags	@""
	.align	4
.nv.constant0._Z10bad_accessPfi:
	.zero		908


//--------------------- .nv.constant0._Z11nice_accessPfi --------------------------
	.section	.nv.constant0._Z11nice_accessPfi,"a",@progbits
	.sectionflags	@""
	.align	4
.nv.constant0._Z11nice_accessPfi:
	.zero		908


//--------------------- SYMBOLS --------------------------

	.type		.nv.reservedSmem.offset0,@object
	.size		.nv.reservedSmem.offset0,0x4
